//
// Generated by NVIDIA NVVM Compiler
//
// Compiler Build ID: CL-36424714
// Cuda compilation tools, release 13.0, V13.0.88
// Based on NVVM 20.0.0
//

.version 9.0
.target sm_100
.address_size 64

	// .globl	_Z27fused_add_kernel_vectorizedIfEvPKT_S2_PS0_i

.visible .entry _Z27fused_add_kernel_vectorizedIfEvPKT_S2_PS0_i(
	.param .u64 .ptr .align 1 _Z27fused_add_kernel_vectorizedIfEvPKT_S2_PS0_i_param_0,
	.param .u64 .ptr .align 1 _Z27fused_add_kernel_vectorizedIfEvPKT_S2_PS0_i_param_1,
	.param .u64 .ptr .align 1 _Z27fused_add_kernel_vectorizedIfEvPKT_S2_PS0_i_param_2,
	.param .u32 _Z27fused_add_kernel_vectorizedIfEvPKT_S2_PS0_i_param_3
)
{
	.reg .pred 	%p<6>;
	.reg .b32 	%r<17>;
	.reg .b32 	%f<16>;
	.reg .b64 	%rd<15>;

	ld.param.u64 	%rd4, [_Z27fused_add_kernel_vectorizedIfEvPKT_S2_PS0_i_param_0];
	ld.param.u64 	%rd5, [_Z27fused_add_kernel_vectorizedIfEvPKT_S2_PS0_i_param_1];
	ld.param.u64 	%rd6, [_Z27fused_add_kernel_vectorizedIfEvPKT_S2_PS0_i_param_2];
	ld.param.u32 	%r8, [_Z27fused_add_kernel_vectorizedIfEvPKT_S2_PS0_i_param_3];
	cvta.to.global.u64 	%rd1, %rd6;
	cvta.to.global.u64 	%rd2, %rd5;
	cvta.to.global.u64 	%rd3, %rd4;
	mov.u32 	%r9, %ctaid.x;
	mov.u32 	%r10, %ntid.x;
	mov.u32 	%r11, %tid.x;
	mad.lo.s32 	%r12, %r9, %r10, %r11;
	shl.b32 	%r16, %r12, 2;
	or.b32  	%r2, %r16, 3;
	setp.ge.s32 	%p1, %r2, %r8;
	@%p1 bra 	$L__BB0_2;
	shr.s32 	%r14, %r16, 2;
	mul.wide.s32 	%rd11, %r14, 16;
	add.s64 	%rd12, %rd3, %rd11;
	ld.global.nc.v4.f32 	{%f4, %f5, %f6, %f7}, [%rd12];
	add.s64 	%rd13, %rd2, %rd11;
	ld.global.nc.v4.f32 	{%f8, %f9, %f10, %f11}, [%rd13];
	add.f32 	%f12, %f4, %f8;
	add.f32 	%f13, %f5, %f9;
	add.f32 	%f14, %f6, %f10;
	add.f32 	%f15, %f7, %f11;
	add.s64 	%rd14, %rd1, %rd11;
	st.global.v4.f32 	[%rd14], {%f12, %f13, %f14, %f15};
	bra.uni 	$L__BB0_5;
$L__BB0_2:
	setp.ge.s32 	%p2, %r16, %r8;
	@%p2 bra 	$L__BB0_5;
	add.s32 	%r15, %r16, 1;
$L__BB0_4:
	add.s32 	%r13, %r15, -1;
	mul.wide.s32 	%rd7, %r16, 4;
	add.s64 	%rd8, %rd1, %rd7;
	add.s64 	%rd9, %rd2, %rd7;
	add.s64 	%rd10, %rd3, %rd7;
	ld.global.nc.f32 	%f1, [%rd10];
	ld.global.nc.f32 	%f2, [%rd9];
	add.f32 	%f3, %f1, %f2;
	st.global.f32 	[%rd8], %f3;
	add.s32 	%r16, %r16, 1;
	setp.lt.s32 	%p3, %r15, %r8;
	setp.lt.s32 	%p4, %r13, %r2;
	and.pred  	%p5, %p3, %p4;
	add.s32 	%r15, %r15, 1;
	@%p5 bra 	$L__BB0_4;
$L__BB0_5:
	ret;

}
	// .globl	_Z16fused_add_kernelIfEvPKT_S2_PS0_i
.visible .entry _Z16fused_add_kernelIfEvPKT_S2_PS0_i(
	.param .u64 .ptr .align 1 _Z16fused_add_kernelIfEvPKT_S2_PS0_i_param_0,
	.param .u64 .ptr .align 1 _Z16fused_add_kernelIfEvPKT_S2_PS0_i_param_1,
	.param .u64 .ptr .align 1 _Z16fused_add_kernelIfEvPKT_S2_PS0_i_param_2,
	.param .u32 _Z16fused_add_kernelIfEvPKT_S2_PS0_i_param_3
)
{
	.reg .pred 	%p<2>;
	.reg .b32 	%r<6>;
	.reg .b32 	%f<4>;
	.reg .b64 	%rd<11>;

	ld.param.u64 	%rd1, [_Z16fused_add_kernelIfEvPKT_S2_PS0_i_param_0];
	ld.param.u64 	%rd2, [_Z16fused_add_kernelIfEvPKT_S2_PS0_i_param_1];
	ld.param.u64 	%rd3, [_Z16fused_add_kernelIfEvPKT_S2_PS0_i_param_2];
	ld.param.u32 	%r2, [_Z16fused_add_kernelIfEvPKT_S2_PS0_i_param_3];
	mov.u32 	%r3, %ctaid.x;
	mov.u32 	%r4, %ntid.x;
	mov.u32 	%r5, %tid.x;
	mad.lo.s32 	%r1, %r3, %r4, %r5;
	setp.ge.s32 	%p1, %r1, %r2;
	@%p1 bra 	$L__BB1_2;
	cvta.to.global.u64 	%rd4, %rd1;
	cvta.to.global.u64 	%rd5, %rd2;
	cvta.to.global.u64 	%rd6, %rd3;
	mul.wide.s32 	%rd7, %r1, 4;
	add.s64 	%rd8, %rd4, %rd7;
	ld.global.nc.f32 	%f1, [%rd8];
	add.s64 	%rd9, %rd5, %rd7;
	ld.global.nc.f32 	%f2, [%rd9];
	add.f32 	%f3, %f1, %f2;
	add.s64 	%rd10, %rd6, %rd7;
	st.global.f32 	[%rd10], %f3;
$L__BB1_2:
	ret;

}
	// .globl	_Z16fused_add_kernelI6__halfEvPKT_S3_PS1_i
.visible .entry _Z16fused_add_kernelI6__halfEvPKT_S3_PS1_i(
	.param .u64 .ptr .align 1 _Z16fused_add_kernelI6__halfEvPKT_S3_PS1_i_param_0,
	.param .u64 .ptr .align 1 _Z16fused_add_kernelI6__halfEvPKT_S3_PS1_i_param_1,
	.param .u64 .ptr .align 1 _Z16fused_add_kernelI6__halfEvPKT_S3_PS1_i_param_2,
	.param .u32 _Z16fused_add_kernelI6__halfEvPKT_S3_PS1_i_param_3
)
{
	.reg .pred 	%p<2>;
	.reg .b16 	%rs<4>;
	.reg .b32 	%r<6>;
	.reg .b64 	%rd<11>;

	ld.param.u64 	%rd1, [_Z16fused_add_kernelI6__halfEvPKT_S3_PS1_i_param_0];
	ld.param.u64 	%rd2, [_Z16fused_add_kernelI6__halfEvPKT_S3_PS1_i_param_1];
	ld.param.u64 	%rd3, [_Z16fused_add_kernelI6__halfEvPKT_S3_PS1_i_param_2];
	ld.param.u32 	%r2, [_Z16fused_add_kernelI6__halfEvPKT_S3_PS1_i_param_3];
	mov.u32 	%r3, %ctaid.x;
	mov.u32 	%r4, %ntid.x;
	mov.u32 	%r5, %tid.x;
	mad.lo.s32 	%r1, %r3, %r4, %r5;
	setp.ge.s32 	%p1, %r1, %r2;
	@%p1 bra 	$L__BB2_2;
	cvta.to.global.u64 	%rd4, %rd1;
	cvta.to.global.u64 	%rd5, %rd2;
	cvta.to.global.u64 	%rd6, %rd3;
	mul.wide.s32 	%rd7, %r1, 2;
	add.s64 	%rd8, %rd4, %rd7;
	ld.global.nc.u16 	%rs2, [%rd8];
	add.s64 	%rd9, %rd5, %rd7;
	ld.global.nc.u16 	%rs3, [%rd9];
	// begin inline asm
	{add.f16 %rs1,%rs2,%rs3;
}
	// end inline asm
	add.s64 	%rd10, %rd6, %rd7;
	st.global.u16 	[%rd10], %rs1;
$L__BB2_2:
	ret;

}


// ===== COMPILED SASS (sm_100) =====

	.target	sm_100

	.elftype	@"ET_EXEC"


//--------------------- .note.nv.tkinfo           --------------------------
	.section	.note.nv.tkinfo,"",@"SHT_NOTE"
	.sectionflags	@"SHF_NOTE_NV_TKINFO"
	.tkinfo
        /*0018*/ 	.word	0x00000002
        /*0030*/ 	.string	""
        /*0030*/ 	.string	"ptxas"
        /*0030*/ 	.string	"Cuda compilation tools, release 13.0, V13.0.88"
        /*0030*/ 	.string	"Build cuda_13.0.r13.0/compiler.36424714_0"
        /*0030*/ 	.string	"-arch sm_100 -m 64 "



//--------------------- .note.nv.cuinfo           --------------------------
	.section	.note.nv.cuinfo,"",@"SHT_NOTE"
	.sectionflags	@"SHF_NOTE_NV_CUINFO"
        /*0018*/ 	.short	0x0002
        /*001a*/ 	.short	0x0064
        /*001c*/ 	.short	0x0082
	.zero		2


//--------------------- .nv.info                  --------------------------
	.section	.nv.info,"",@"SHT_CUDA_INFO"
	.align	4


	//----- nvinfo : EIATTR_REGCOUNT
	.align		4
        /*0000*/ 	.byte	0x04, 0x2f
        /*0002*/ 	.short	(.L_1 - .L_0)
	.align		4
.L_0:
        /*0004*/ 	.word	index@(_Z27fused_add_kernel_vectorizedIfEvPKT_S2_PS0_i)
        /*0008*/ 	.word	0x00000016


	//----- nvinfo : EIATTR_FRAME_SIZE
	.align		4
.L_1:
        /*000c*/ 	.byte	0x04, 0x11
        /*000e*/ 	.short	(.L_3 - .L_2)
	.align		4
.L_2:
        /*0010*/ 	.word	index@(_Z27fused_add_kernel_vectorizedIfEvPKT_S2_PS0_i)
        /*0014*/ 	.word	0x00000000


	//----- nvinfo : EIATTR_REGCOUNT
	.align		4
.L_3:
        /*0018*/ 	.byte	0x04, 0x2f
        /*001a*/ 	.short	(.L_5 - .L_4)
	.align		4
.L_4:
        /*001c*/ 	.word	index@(_Z16fused_add_kernelIfEvPKT_S2_PS0_i)
        /*0020*/ 	.word	0x0000000c


	//----- nvinfo : EIATTR_FRAME_SIZE
	.align		4
.L_5:
        /*0024*/ 	.byte	0x04, 0x11
        /*0026*/ 	.short	(.L_7 - .L_6)
	.align		4
.L_6:
        /*0028*/ 	.word	index@(_Z16fused_add_kernelIfEvPKT_S2_PS0_i)
        /*002c*/ 	.word	0x00000000


	//----- nvinfo : EIATTR_REGCOUNT
	.align		4
.L_7:
        /*0030*/ 	.byte	0x04, 0x2f
        /*0032*/ 	.short	(.L_9 - .L_8)
	.align		4
.L_8:
        /*0034*/ 	.word	index@(_Z16fused_add_kernelI6__halfEvPKT_S3_PS1_i)
        /*0038*/ 	.word	0x0000000c


	//----- nvinfo : EIATTR_FRAME_SIZE
	.align		4
.L_9:
        /*003c*/ 	.byte	0x04, 0x11
        /*003e*/ 	.short	(.L_11 - .L_10)
	.align		4
.L_10:
        /*0040*/ 	.word	index@(_Z16fused_add_kernelI6__halfEvPKT_S3_PS1_i)
        /*0044*/ 	.word	0x00000000


	//----- nvinfo : EIATTR_MIN_STACK_SIZE
	.align		4
.L_11:
        /*0048*/ 	.byte	0x04, 0x12
        /*004a*/ 	.short	(.L_13 - .L_12)
	.align		4
.L_12:
        /*004c*/ 	.word	index@(_Z16fused_add_kernelI6__halfEvPKT_S3_PS1_i)
        /*0050*/ 	.word	0x00000000


	//----- nvinfo : EIATTR_MIN_STACK_SIZE
	.align		4
.L_13:
        /*0054*/ 	.byte	0x04, 0x12
        /*0056*/ 	.short	(.L_15 - .L_14)
	.align		4
.L_14:
        /*0058*/ 	.word	index@(_Z16fused_add_kernelIfEvPKT_S2_PS0_i)
        /*005c*/ 	.word	0x00000000


	//----- nvinfo : EIATTR_MIN_STACK_SIZE
	.align		4
.L_15:
        /*0060*/ 	.byte	0x04, 0x12
        /*0062*/ 	.short	(.L_17 - .L_16)
	.align		4
.L_16:
        /*0064*/ 	.word	index@(_Z27fused_add_kernel_vectorizedIfEvPKT_S2_PS0_i)
        /*0068*/ 	.word	0x00000000
.L_17:


//--------------------- .nv.compat                --------------------------
	.section	.nv.compat,"",@"SHT_CUDA_COMPAT_INFO"
	.align	4
        /*0000*/ 	.byte	0x02, 0x09, 0x00, 0x00, 0x02, 0x02, 0x01, 0x00, 0x02, 0x05, 0x05, 0x00, 0x03, 0x07, 0x01, 0x01
        /*0010*/ 	.byte	0x02, 0x03, 0x00, 0x00, 0x02, 0x06, 0x01, 0x00, 0x04, 0x0b, 0x08, 0x00, 0x09, 0x00, 0x00, 0x00
        /*0020*/ 	.byte	0x00, 0x00, 0x00, 0x00


//--------------------- .nv.info._Z16fused_add_kernelI6__halfEvPKT_S3_PS1_i --------------------------
	.section	.nv.info._Z16fused_add_kernelI6__halfEvPKT_S3_PS1_i,"",@"SHT_CUDA_INFO"
	.sectionflags	@""
	.align	4


	//----- nvinfo : EIATTR_CUDA_API_VERSION
	.align		4
        /*0000*/ 	.byte	0x04, 0x37
        /*0002*/ 	.short	(.L_19 - .L_18)
.L_18:
        /*0004*/ 	.word	0x00000082


	//----- nvinfo : EIATTR_KPARAM_INFO
	.align		4
.L_19:
        /*0008*/ 	.byte	0x04, 0x17
        /*000a*/ 	.short	(.L_21 - .L_20)
.L_20:
        /*000c*/ 	.word	0x00000000
        /*0010*/ 	.short	0x0003
        /*0012*/ 	.short	0x0018
        /*0014*/ 	.byte	0x00, 0xf0, 0x11, 0x00


	//----- nvinfo : EIATTR_KPARAM_INFO
	.align		4
.L_21:
        /*0018*/ 	.byte	0x04, 0x17
        /*001a*/ 	.short	(.L_23 - .L_22)
.L_22:
        /*001c*/ 	.word	0x00000000
        /*0020*/ 	.short	0x0002
        /*0022*/ 	.short	0x0010
        /*0024*/ 	.byte	0x00, 0xf5, 0x21, 0x00


	//----- nvinfo : EIATTR_KPARAM_INFO
	.align		4
.L_23:
        /*0028*/ 	.byte	0x04, 0x17
        /*002a*/ 	.short	(.L_25 - .L_24)
.L_24:
        /*002c*/ 	.word	0x00000000
        /*0030*/ 	.short	0x0001
        /*0032*/ 	.short	0x0008
        /*0034*/ 	.byte	0x00, 0xf5, 0x21, 0x00


	//----- nvinfo : EIATTR_KPARAM_INFO
	.align		4
.L_25:
        /*0038*/ 	.byte	0x04, 0x17
        /*003a*/ 	.short	(.L_27 - .L_26)
.L_26:
        /*003c*/ 	.word	0x00000000
        /*0040*/ 	.short	0x0000
        /*0042*/ 	.short	0x0000
        /*0044*/ 	.byte	0x00, 0xf5, 0x21, 0x00


	//----- nvinfo : EIATTR_SPARSE_MMA_MASK
	.align		4
.L_27:
        /*0048*/ 	.byte	0x03, 0x50
        /*004a*/ 	.short	0x0000


	//----- nvinfo : EIATTR_MAXREG_COUNT
	.align		4
        /*004c*/ 	.byte	0x03, 0x1b
        /*004e*/ 	.short	0x00ff


	//----- nvinfo : EIATTR_MERCURY_ISA_VERSION
	.align		4
        /*0050*/ 	.byte	0x03, 0x5f
        /*0052*/ 	.short	0x0101


	//----- nvinfo : EIATTR_VRC_CTA_INIT_COUNT
	.align		4
        /*0054*/ 	.byte	0x02, 0x4a
	.zero		1
	.zero		1


	//----- nvinfo : EIATTR_EXIT_INSTR_OFFSETS
	.align		4
        /*0058*/ 	.byte	0x04, 0x1c
        /*005a*/ 	.short	(.L_29 - .L_28)


	//   ....[0]....
.L_28:
        /*005c*/ 	.word	0x00000070


	//   ....[1]....
        /*0060*/ 	.word	0x00000130


	//----- nvinfo : EIATTR_CBANK_PARAM_SIZE
	.align		4
.L_29:
        /*0064*/ 	.byte	0x03, 0x19
        /*0066*/ 	.short	0x001c


	//----- nvinfo : EIATTR_PARAM_CBANK
	.align		4
        /*0068*/ 	.byte	0x04, 0x0a
        /*006a*/ 	.short	(.L_31 - .L_30)
	.align		4
.L_30:
        /*006c*/ 	.word	index@(.nv.constant0._Z16fused_add_kernelI6__halfEvPKT_S3_PS1_i)
        /*0070*/ 	.short	0x0380
        /*0072*/ 	.short	0x001c


	//----- nvinfo : EIATTR_SW_WAR
	.align		4
.L_31:
        /*0074*/ 	.byte	0x04, 0x36
        /*0076*/ 	.short	(.L_33 - .L_32)
.L_32:
        /*0078*/ 	.word	0x00000008
.L_33:


//--------------------- .nv.info._Z16fused_add_kernelIfEvPKT_S2_PS0_i --------------------------
	.section	.nv.info._Z16fused_add_kernelIfEvPKT_S2_PS0_i,"",@"SHT_CUDA_INFO"
	.sectionflags	@""
	.align	4


	//----- nvinfo : EIATTR_CUDA_API_VERSION
	.align		4
        /*0000*/ 	.byte	0x04, 0x37
        /*0002*/ 	.short	(.L_35 - .L_34)
.L_34:
        /*0004*/ 	.word	0x00000082


	//----- nvinfo : EIATTR_KPARAM_INFO
	.align		4
.L_35:
        /*0008*/ 	.byte	0x04, 0x17
        /*000a*/ 	.short	(.L_37 - .L_36)
.L_36:
        /*000c*/ 	.word	0x00000000
        /*0010*/ 	.short	0x0003
        /*0012*/ 	.short	0x0018
        /*0014*/ 	.byte	0x00, 0xf0, 0x11, 0x00


	//----- nvinfo : EIATTR_KPARAM_INFO
	.align		4
.L_37:
        /*0018*/ 	.byte	0x04, 0x17
        /*001a*/ 	.short	(.L_39 - .L_38)
.L_38:
        /*001c*/ 	.word	0x00000000
        /*0020*/ 	.short	0x0002
        /*0022*/ 	.short	0x0010
        /*0024*/ 	.byte	0x00, 0xf5, 0x21, 0x00


	//----- nvinfo : EIATTR_KPARAM_INFO
	.align		4
.L_39:
        /*0028*/ 	.byte	0x04, 0x17
        /*002a*/ 	.short	(.L_41 - .L_40)
.L_40:
        /*002c*/ 	.word	0x00000000
        /*0030*/ 	.short	0x0001
        /*0032*/ 	.short	0x0008
        /*0034*/ 	.byte	0x00, 0xf5, 0x21, 0x00


	//----- nvinfo : EIATTR_KPARAM_INFO
	.align		4
.L_41:
        /*0038*/ 	.byte	0x04, 0x17
        /*003a*/ 	.short	(.L_43 - .L_42)
.L_42:
        /*003c*/ 	.word	0x00000000
        /*0040*/ 	.short	0x0000
        /*0042*/ 	.short	0x0000
        /*0044*/ 	.byte	0x00, 0xf5, 0x21, 0x00


	//----- nvinfo : EIATTR_SPARSE_MMA_MASK
	.align		4
.L_43:
        /*0048*/ 	.byte	0x03, 0x50
        /*004a*/ 	.short	0x0000


	//----- nvinfo : EIATTR_MAXREG_COUNT
	.align		4
        /*004c*/ 	.byte	0x03, 0x1b
        /*004e*/ 	.short	0x00ff


	//----- nvinfo : EIATTR_MERCURY_ISA_VERSION
	.align		4
        /*0050*/ 	.byte	0x03, 0x5f
        /*0052*/ 	.short	0x0101


	//----- nvinfo : EIATTR_VRC_CTA_INIT_COUNT
	.align		4
        /*0054*/ 	.byte	0x02, 0x4a
	.zero		1
	.zero		1


	//----- nvinfo : EIATTR_EXIT_INSTR_OFFSETS
	.align		4
        /*0058*/ 	.byte	0x04, 0x1c
        /*005a*/ 	.short	(.L_45 - .L_44)


	//   ....[0]....
.L_44:
        /*005c*/ 	.word	0x00000070


	//   ....[1]....
        /*0060*/ 	.word	0x00000130


	//----- nvinfo : EIATTR_CBANK_PARAM_SIZE
	.align		4
.L_45:
        /*0064*/ 	.byte	0x03, 0x19
        /*0066*/ 	.short	0x001c


	//----- nvinfo : EIATTR_PARAM_CBANK
	.align		4
        /*0068*/ 	.byte	0x04, 0x0a
        /*006a*/ 	.short	(.L_47 - .L_46)
	.align		4
.L_46:
        /*006c*/ 	.word	index@(.nv.constant0._Z16fused_add_kernelIfEvPKT_S2_PS0_i)
        /*0070*/ 	.short	0x0380
        /*0072*/ 	.short	0x001c


	//----- nvinfo : EIATTR_SW_WAR
	.align		4
.L_47:
        /*0074*/ 	.byte	0x04, 0x36
        /*0076*/ 	.short	(.L_49 - .L_48)
.L_48:
        /*0078*/ 	.word	0x00000008
.L_49:


//--------------------- .nv.info._Z27fused_add_kernel_vectorizedIfEvPKT_S2_PS0_i --------------------------
	.section	.nv.info._Z27fused_add_kernel_vectorizedIfEvPKT_S2_PS0_i,"",@"SHT_CUDA_INFO"
	.sectionflags	@""
	.align	4


	//----- nvinfo : EIATTR_CUDA_API_VERSION
	.align		4
        /*0000*/ 	.byte	0x04, 0x37
        /*0002*/ 	.short	(.L_51 - .L_50)
.L_50:
        /*0004*/ 	.word	0x00000082


	//----- nvinfo : EIATTR_KPARAM_INFO
	.align		4
.L_51:
        /*0008*/ 	.byte	0x04, 0x17
        /*000a*/ 	.short	(.L_53 - .L_52)
.L_52:
        /*000c*/ 	.word	0x00000000
        /*0010*/ 	.short	0x0003
        /*0012*/ 	.short	0x0018
        /*0014*/ 	.byte	0x00, 0xf0, 0x11, 0x00


	//----- nvinfo : EIATTR_KPARAM_INFO
	.align		4
.L_53:
        /*0018*/ 	.byte	0x04, 0x17
        /*001a*/ 	.short	(.L_55 - .L_54)
.L_54:
        /*001c*/ 	.word	0x00000000
        /*0020*/ 	.short	0x0002
        /*0022*/ 	.short	0x0010
        /*0024*/ 	.byte	0x00, 0xf5, 0x21, 0x00


	//----- nvinfo : EIATTR_KPARAM_INFO
	.align		4
.L_55:
        /*0028*/ 	.byte	0x04, 0x17
        /*002a*/ 	.short	(.L_57 - .L_56)
.L_56:
        /*002c*/ 	.word	0x00000000
        /*0030*/ 	.short	0x0001
        /*0032*/ 	.short	0x0008
        /*0034*/ 	.byte	0x00, 0xf5, 0x21, 0x00


	//----- nvinfo : EIATTR_KPARAM_INFO
	.align		4
.L_57:
        /*0038*/ 	.byte	0x04, 0x17
        /*003a*/ 	.short	(.L_59 - .L_58)
.L_58:
        /*003c*/ 	.word	0x00000000
        /*0040*/ 	.short	0x0000
        /*0042*/ 	.short	0x0000
        /*0044*/ 	.byte	0x00, 0xf5, 0x21, 0x00


	//----- nvinfo : EIATTR_SPARSE_MMA_MASK
	.align		4
.L_59:
        /*0048*/ 	.byte	0x03, 0x50
        /*004a*/ 	.short	0x0000


	//----- nvinfo : EIATTR_MAXREG_COUNT
	.align		4
        /*004c*/ 	.byte	0x03, 0x1b
        /*004e*/ 	.short	0x00ff


	//----- nvinfo : EIATTR_MERCURY_ISA_VERSION
	.align		4
        /*0050*/ 	.byte	0x03, 0x5f
        /*0052*/ 	.short	0x0101


	//----- nvinfo : EIATTR_VRC_CTA_INIT_COUNT
	.align		4
        /*0054*/ 	.byte	0x02, 0x4a
	.zero		1
	.zero		1


	//----- nvinfo : EIATTR_EXIT_INSTR_OFFSETS
	.align		4
        /*0058*/ 	.byte	0x04, 0x1c
        /*005a*/ 	.short	(.L_61 - .L_60)


	//   ....[0]....
.L_60:
        /*005c*/ 	.word	0x00000190


	//   ....[1]....
        /*0060*/ 	.word	0x000001b0


	//   ....[2]....
        /*0064*/ 	.word	0x000002d0


	//----- nvinfo : EIATTR_CRS_STACK_SIZE
	.align		4
.L_61:
        /*0068*/ 	.byte	0x04, 0x1e
        /*006a*/ 	.short	(.L_63 - .L_62)
.L_62:
        /*006c*/ 	.word	0x00000000


	//----- nvinfo : EIATTR_CBANK_PARAM_SIZE
	.align		4
.L_63:
        /*0070*/ 	.byte	0x03, 0x19
        /*0072*/ 	.short	0x001c


	//----- nvinfo : EIATTR_PARAM_CBANK
	.align		4
        /*0074*/ 	.byte	0x04, 0x0a
        /*0076*/ 	.short	(.L_65 - .L_64)
	.align		4
.L_64:
        /*0078*/ 	.word	index@(.nv.constant0._Z27fused_add_kernel_vectorizedIfEvPKT_S2_PS0_i)
        /*007c*/ 	.short	0x0380
        /*007e*/ 	.short	0x001c


	//----- nvinfo : EIATTR_SW_WAR
	.align		4
.L_65:
        /*0080*/ 	.byte	0x04, 0x36
        /*0082*/ 	.short	(.L_67 - .L_66)
.L_66:
        /*0084*/ 	.word	0x00000008
.L_67:


//--------------------- .nv.callgraph             --------------------------
	.section	.nv.callgraph,"",@"SHT_CUDA_CALLGRAPH"
	.align	4
	.sectionentsize	8
	.align		4
        /*0000*/ 	.word	0x00000000
	.align		4
        /*0004*/ 	.word	0xffffffff
	.align		4
        /*0008*/ 	.word	0x00000000
	.align		4
        /*000c*/ 	.word	0xfffffffe
	.align		4
        /*0010*/ 	.word	0x00000000
	.align		4
        /*0014*/ 	.word	0xfffffffd
	.align		4
        /*0018*/ 	.word	0x00000000
	.align		4
        /*001c*/ 	.word	0xfffffffc


//--------------------- .text._Z16fused_add_kernelI6__halfEvPKT_S3_PS1_i --------------------------
	.section	.text._Z16fused_add_kernelI6__halfEvPKT_S3_PS1_i,"ax",@progbits
	.align	128
        .global         _Z16fused_add_kernelI6__halfEvPKT_S3_PS1_i
        .type           _Z16fused_add_kernelI6__halfEvPKT_S3_PS1_i,@function
        .size           _Z16fused_add_kernelI6__halfEvPKT_S3_PS1_i,(.L_x_5 - _Z16fused_add_kernelI6__halfEvPKT_S3_PS1_i)
        .other          _Z16fused_add_kernelI6__halfEvPKT_S3_PS1_i,@"STO_CUDA_ENTRY STV_DEFAULT"
_Z16fused_add_kernelI6__halfEvPKT_S3_PS1_i:
.text._Z16fused_add_kernelI6__halfEvPKT_S3_PS1_i:
[----:B------:R-:W-:Y:S01]  /*0000*/  LDC R1, c[0x0][0x37c] ;  /* 0x0000df00ff017b82 */ /* 0x000fe20000000800 */
[----:B------:R-:W0:Y:S07]  /*0010*/  S2R R0, SR_TID.X ;  /* 0x0000000000007919 */ /* 0x000e2e0000002100 */
[----:B------:R-:W0:Y:S01]  /*0020*/  S2UR UR4, SR_CTAID.X ;  /* 0x00000000000479c3 */ /* 0x000e220000002500 */
[----:B------:R-:W1:Y:S07]  /*0030*/  LDCU UR5, c[0x0][0x398] ;  /* 0x00007300ff0577ac */ /* 0x000e6e0008000800 */
[----:B------:R-:W0:Y:S02]  /*0040*/  LDC R9, c[0x0][0x360] ;  /* 0x0000d800ff097b82 */ /* 0x000e240000000800 */
[----:B0-----:R-:W-:-:S05]  /*0050*/  IMAD R9, R9, UR4, R0 ;  /* 0x0000000409097c24 */ /* 0x001fca000f8e0200 */
[----:B-1----:R-:W-:-:S13]  /*0060*/  ISETP.GE.AND P0, PT, R9, UR5, PT ;  /* 0x0000000509007c0c */ /* 0x002fda000bf06270 */
[----:B------:R-:W-:Y:S05]  /*0070*/  @P0 EXIT ;  /* 0x000000000000094d */ /* 0x000fea0003800000 */
[----:B------:R-:W0:Y:S01]  /*0080*/  LDC.64 R2, c[0x0][0x380] ;  /* 0x0000e000ff027b82 */ /* 0x000e220000000a00 */
[----:B------:R-:W1:Y:S07]  /*0090*/  LDCU.64 UR4, c[0x0][0x358] ;  /* 0x00006b00ff0477ac */ /* 0x000e6e0008000a00 */
[----:B------:R-:W2:Y:S08]  /*00a0*/  LDC.64 R4, c[0x0][0x388] ;  /* 0x0000e200ff047b82 */ /* 0x000eb00000000a00 */
[----:B------:R-:W3:Y:S01]  /*00b0*/  LDC.64 R6, c[0x0][0x390] ;  /* 0x0000e400ff067b82 */ /* 0x000ee20000000a00 */
[----:B0-----:R-:W-:-:S06]  /*00c0*/  IMAD.WIDE R2, R9, 0x2, R2 ;  /* 0x0000000209027825 */ /* 0x001fcc00078e0202 */
[----:B-1----:R-:W4:Y:S01]  /*00d0*/  LDG.E.U16.CONSTANT R2, desc[UR4][R2.64] ;  /* 0x0000000402027981 */ /* 0x002f22000c1e9500 */
[----:B--2---:R-:W-:-:S06]  /*00e0*/  IMAD.WIDE R4, R9, 0x2, R4 ;  /* 0x0000000209047825 */ /* 0x004fcc00078e0204 */
[----:B------:R-:W4:Y:S01]  /*00f0*/  LDG.E.U16.CONSTANT R5, desc[UR4][R4.64] ;  /* 0x0000000404057981 */ /* 0x000f22000c1e9500 */
[----:B---3--:R-:W-:-:S04]  /*0100*/  IMAD.WIDE R6, R9, 0x2, R6 ;  /* 0x0000000209067825 */ /* 0x008fc800078e0206 */
[----:B----4-:R-:W-:-:S05]  /*0110*/  HADD2 R5, R2.H0_H0, R5.H0_H0 ;  /* 0x2000000502057230 */ /* 0x010fca0000000800 */
[----:B------:R-:W-:Y:S01]  /*0120*/  STG.E.U16 desc[UR4][R6.64], R5 ;  /* 0x0000000506007986 */ /* 0x000fe2000c101504 */
[----:B------:R-:W-:Y:S05]  /*0130*/  EXIT ;  /* 0x000000000000794d */ /* 0x000fea0003800000 */
.L_x_0:
[----:B------:R-:W-:-:S00]  /*0140*/  BRA `(.L_x_0) ;  /* 0xfffffffc00fc7947 */ /* 0x000fc0000383ffff */
[----:B------:R-:W-:-:S00]  /*0150*/  NOP ;  /* 0x0000000000007918 */ /* 0x000fc00000000000 */
        /* <DEDUP_REMOVED lines=10> */
.L_x_5:


//--------------------- .text._Z16fused_add_kernelIfEvPKT_S2_PS0_i --------------------------
	.section	.text._Z16fused_add_kernelIfEvPKT_S2_PS0_i,"ax",@progbits
	.align	128
        .global         _Z16fused_add_kernelIfEvPKT_S2_PS0_i
        .type           _Z16fused_add_kernelIfEvPKT_S2_PS0_i,@function
        .size           _Z16fused_add_kernelIfEvPKT_S2_PS0_i,(.L_x_6 - _Z16fused_add_kernelIfEvPKT_S2_PS0_i)
        .other          _Z16fused_add_kernelIfEvPKT_S2_PS0_i,@"STO_CUDA_ENTRY STV_DEFAULT"
_Z16fused_add_kernelIfEvPKT_S2_PS0_i:
.text._Z16fused_add_kernelIfEvPKT_S2_PS0_i:
        /* <DEDUP_REMOVED lines=13> */
[----:B-1----:R-:W4:Y:S01]  /*00d0*/  LDG.E.CONSTANT R2, desc[UR4][R2.64] ;  /* 0x0000000402027981 */ /* 0x002f22000c1e9900 */
[----:B--2---:R-:W-:-:S06]  /*00e0*/  IMAD.WIDE R4, R9, 0x4, R4 ;  /* 0x0000000409047825 */ /* 0x004fcc00078e0204 */
[----:B------:R-:W4:Y:S01]  /*00f0*/  LDG.E.CONSTANT R5, desc[UR4][R4.64] ;  /* 0x0000000404057981 */ /* 0x000f22000c1e9900 */
[----:B---3--:R-:W-:-:S04]  /*0100*/  IMAD.WIDE R6, R9, 0x4, R6 ;  /* 0x0000000409067825 */ /* 0x008fc800078e0206 */
[----:B----4-:R-:W-:-:S05]  /*0110*/  FADD R9, R2, R5 ;  /* 0x0000000502097221 */ /* 0x010fca0000000000 */
[----:B------:R-:W-:Y:S01]  /*0120*/  STG.E desc[UR4][R6.64], R9 ;  /* 0x0000000906007986 */ /* 0x000fe2000c101904 */
[----:B------:R-:W-:Y:S05]  /*0130*/  EXIT ;  /* 0x000000000000794d */ /* 0x000fea0003800000 */
.L_x_1:
        /* <DEDUP_REMOVED lines=12> */
.L_x_6:


//--------------------- .text._Z27fused_add_kernel_vectorizedIfEvPKT_S2_PS0_i --------------------------
	.section	.text._Z27fused_add_kernel_vectorizedIfEvPKT_S2_PS0_i,"ax",@progbits
	.align	128
        .global         _Z27fused_add_kernel_vectorizedIfEvPKT_S2_PS0_i
        .type           _Z27fused_add_kernel_vectorizedIfEvPKT_S2_PS0_i,@function
        .size           _Z27fused_add_kernel_vectorizedIfEvPKT_S2_PS0_i,(.L_x_7 - _Z27fused_add_kernel_vectorizedIfEvPKT_S2_PS0_i)
        .other          _Z27fused_add_kernel_vectorizedIfEvPKT_S2_PS0_i,@"STO_CUDA_ENTRY STV_DEFAULT"
_Z27fused_add_kernel_vectorizedIfEvPKT_S2_PS0_i:
.text._Z27fused_add_kernel_vectorizedIfEvPKT_S2_PS0_i:
[----:B------:R-:W-:Y:S01]  /*0000*/  LDC R1, c[0x0][0x37c] ;  /* 0x0000df00ff017b82 */ /* 0x000fe20000000800 */
[----:B------:R-:W0:Y:S07]  /*0010*/  S2R R3, SR_TID.X ;  /* 0x0000000000037919 */ /* 0x000e2e0000002100 */
[----:B------:R-:W0:Y:S01]  /*0020*/  S2UR UR4, SR_CTAID.X ;  /* 0x00000000000479c3 */ /* 0x000e220000002500 */
[----:B------:R-:W1:Y:S07]  /*0030*/  LDCU UR6, c[0x0][0x398] ;  /* 0x00007300ff0677ac */ /* 0x000e6e0008000800 */
[----:B------:R-:W0:Y:S02]  /*0040*/  LDC R0, c[0x0][0x360] ;  /* 0x0000d800ff007b82 */ /* 0x000e240000000800 */
[----:B0-----:R-:W-:Y:S01]  /*0050*/  IMAD R0, R0, UR4, R3 ;  /* 0x0000000400007c24 */ /* 0x001fe2000f8e0203 */
[----:B------:R-:W0:Y:S04]  /*0060*/  LDCU.64 UR4, c[0x0][0x358] ;  /* 0x00006b00ff0477ac */ /* 0x000e280008000a00 */
[----:B------:R-:W-:-:S04]  /*0070*/  SHF.L.U32 R15, R0, 0x2, RZ ;  /* 0x00000002000f7819 */ /* 0x000fc800000006ff */
[----:B------:R-:W-:-:S04]  /*0080*/  IADD3 R0, PT, PT, R15, 0x3, RZ ;  /* 0x000000030f007810 */ /* 0x000fc80007ffe0ff */
[----:B-1----:R-:W-:-:S13]  /*0090*/  ISETP.GE.AND P0, PT, R0, UR6, PT ;  /* 0x0000000600007c0c */ /* 0x002fda000bf06270 */
[----:B0-----:R-:W-:Y:S05]  /*00a0*/  @P0 BRA `(.L_x_2) ;  /* 0x00000000003c0947 */ /* 0x001fea0003800000 */
[----:B------:R-:W0:Y:S01]  /*00b0*/  LDC.64 R2, c[0x0][0x380] ;  /* 0x0000e000ff027b82 */ /* 0x000e220000000a00 */
[----:B------:R-:W-:-:S07]  /*00c0*/  SHF.R.S32.HI R15, RZ, 0x2, R15 ;  /* 0x00000002ff0f7819 */ /* 0x000fce000001140f */
[----:B------:R-:W1:Y:S08]  /*00d0*/  LDC.64 R4, c[0x0][0x388] ;  /* 0x0000e200ff047b82 */ /* 0x000e700000000a00 */
[----:B------:R-:W2:Y:S01]  /*00e0*/  LDC.64 R6, c[0x0][0x390] ;  /* 0x0000e400ff067b82 */ /* 0x000ea20000000a00 */
[----:B0-----:R-:W-:-:S05]  /*00f0*/  IMAD.WIDE R2, R15, 0x10, R2 ;  /* 0x000000100f027825 */ /* 0x001fca00078e0202 */
[----:B------:R-:W3:Y:S01]  /*0100*/  LDG.E.128.CONSTANT R8, desc[UR4][R2.64] ;  /* 0x0000000402087981 */ /* 0x000ee2000c1e9d00 */
[----:B-1----:R-:W-:-:S05]  /*0110*/  IMAD.WIDE R4, R15, 0x10, R4 ;  /* 0x000000100f047825 */ /* 0x002fca00078e0204 */
[----:B------:R-:W3:Y:S01]  /*0120*/  LDG.E.128.CONSTANT R16, desc[UR4][R4.64] ;  /* 0x0000000404107981 */ /* 0x000ee2000c1e9d00 */
[----:B--2---:R-:W-:-:S04]  /*0130*/  IMAD.WIDE R6, R15, 0x10, R6 ;  /* 0x000000100f067825 */ /* 0x004fc800078e0206 */
[----:B---3--:R-:W-:Y:S01]  /*0140*/  FADD R8, R8, R16 ;  /* 0x0000001008087221 */ /* 0x008fe20000000000 */
[----:B------:R-:W-:Y:S01]  /*0150*/  FADD R9, R9, R17 ;  /* 0x0000001109097221 */ /* 0x000fe20000000000 */
[----:B------:R-:W-:Y:S01]  /*0160*/  FADD R10, R10, R18 ;  /* 0x000000120a0a7221 */ /* 0x000fe20000000000 */
[----:B------:R-:W-:-:S05]  /*0170*/  FADD R11, R11, R19 ;  /* 0x000000130b0b7221 */ /* 0x000fca0000000000 */
[----:B------:R-:W-:Y:S01]  /*0180*/  STG.E.128 desc[UR4][R6.64], R8 ;  /* 0x0000000806007986 */ /* 0x000fe2000c101d04 */
[----:B------:R-:W-:Y:S05]  /*0190*/  EXIT ;  /* 0x000000000000794d */ /* 0x000fea0003800000 */
.L_x_2:
[----:B------:R-:W-:-:S13]  /*01a0*/  ISETP.GE.AND P0, PT, R15, UR6, PT ;  /* 0x000000060f007c0c */ /* 0x000fda000bf06270 */
[----:B------:R-:W-:Y:S05]  /*01b0*/  @P0 EXIT ;  /* 0x000000000000094d */ /* 0x000fea0003800000 */
[----:B------:R-:W0:Y:S01]  /*01c0*/  LDC.64 R8, c[0x0][0x390] ;  /* 0x0000e400ff087b82 */ /* 0x000e220000000a00 */
[----:B------:R-:W-:-:S07]  /*01d0*/  IADD3 R14, PT, PT, R15, 0x1, RZ ;  /* 0x000000010f0e7810 */ /* 0x000fce0007ffe0ff */
[----:B------:R-:W1:Y:S08]  /*01e0*/  LDC.64 R12, c[0x0][0x380] ;  /* 0x0000e000ff0c7b82 */ /* 0x000e700000000a00 */
[----:B------:R-:W2:Y:S02]  /*01f0*/  LDC.64 R10, c[0x0][0x388] ;  /* 0x0000e200ff0a7b82 */ /* 0x000ea40000000a00 */
.L_x_3:
[----:B--2---:R-:W-:-:S04]  /*0200*/  IMAD.WIDE R4, R15, 0x4, R10 ;  /* 0x000000040f047825 */ /* 0x004fc800078e020a */
[C---:B-1----:R-:W-:Y:S02]  /*0210*/  IMAD.WIDE R6, R15.reuse, 0x4, R12 ;  /* 0x000000040f067825 */ /* 0x042fe400078e020c */
[----:B------:R-:W2:Y:S04]  /*0220*/  LDG.E.CONSTANT R5, desc[UR4][R4.64] ;  /* 0x0000000404057981 */ /* 0x000ea8000c1e9900 */
[----:B------:R-:W2:Y:S01]  /*0230*/  LDG.E.CONSTANT R6, desc[UR4][R6.64] ;  /* 0x0000000406067981 */ /* 0x000ea2000c1e9900 */
[----:B0--3--:R-:W-:Y:S01]  /*0240*/  IMAD.WIDE R2, R15, 0x4, R8 ;  /* 0x000000040f027825 */ /* 0x009fe200078e0208 */
[C---:B------:R-:W-:Y:S02]  /*0250*/  IADD3 R17, PT, PT, R14.reuse, -0x1, RZ ;  /* 0xffffffff0e117810 */ /* 0x040fe40007ffe0ff */
[----:B------:R-:W-:-:S02]  /*0260*/  ISETP.LT.AND P1, PT, R14, UR6, PT ;  /* 0x000000060e007c0c */ /* 0x000fc4000bf21270 */
[----:B------:R-:W-:Y:S02]  /*0270*/  ISETP.GE.AND P0, PT, R17, R0, PT ;  /* 0x000000001100720c */ /* 0x000fe40003f06270 */
[----:B------:R-:W-:Y:S02]  /*0280*/  IADD3 R15, PT, PT, R15, 0x1, RZ ;  /* 0x000000010f0f7810 */ /* 0x000fe40007ffe0ff */
[----:B------:R-:W-:Y:S01]  /*0290*/  IADD3 R14, PT, PT, R14, 0x1, RZ ;  /* 0x000000010e0e7810 */ /* 0x000fe20007ffe0ff */
[----:B--2---:R-:W-:-:S05]  /*02a0*/  FADD R19, R6, R5 ;  /* 0x0000000506137221 */ /* 0x004fca0000000000 */
[----:B------:R3:W-:Y:S03]  /*02b0*/  STG.E desc[UR4][R2.64], R19 ;  /* 0x0000001302007986 */ /* 0x0007e6000c101904 */
[----:B------:R-:W-:Y:S05]  /*02c0*/  @!P0 BRA P1, `(.L_x_3) ;  /* 0xfffffffc00cc8947 */ /* 0x000fea000083ffff */
[----:B------:R-:W-:Y:S05]  /*02d0*/  EXIT ;  /* 0x000000000000794d */ /* 0x000fea0003800000 */
.L_x_4:
        /* <DEDUP_REMOVED lines=10> */
.L_x_7:


//--------------------- .nv.shared.reserved.0     --------------------------
	.section	.nv.shared.reserved.0,"aw",@nobits
	.weak		__nv_reservedSMEM_offset_0_alias
	.size		__nv_reservedSMEM_offset_0_alias, 0, 64
	.other		__nv_reservedSMEM_offset_0_alias,@"STO_CUDA_RESERVED_SHARED STV_DEFAULT"
__nv_reservedSMEM_offset_0_alias:
	.zero		0
	.zero		64


//--------------------- .nv.constant0._Z16fused_add_kernelI6__halfEvPKT_S3_PS1_i --------------------------
	.section	.nv.constant0._Z16fused_add_kernelI6__halfEvPKT_S3_PS1_i,"a",@progbits
	.sectionflags	@""
	.align	4
.nv.constant0._Z16fused_add_kernelI6__halfEvPKT_S3_PS1_i:
	.zero		924


//--------------------- .nv.constant0._Z16fused_add_kernelIfEvPKT_S2_PS0_i --------------------------
	.section	.nv.constant0._Z16fused_add_kernelIfEvPKT_S2_PS0_i,"a",@progbits
	.sectionflags	@""
	.align	4
.nv.constant0._Z16fused_add_kernelIfEvPKT_S2_PS0_i:
	.zero		924


//--------------------- .nv.constant0._Z27fused_add_kernel_vectorizedIfEvPKT_S2_PS0_i --------------------------
	.section	.nv.constant0._Z27fused_add_kernel_vectorizedIfEvPKT_S2_PS0_i,"a",@progbits
	.sectionflags	@""
	.align	4
.nv.constant0._Z27fused_add_kernel_vectorizedIfEvPKT_S2_PS0_i:
	.zero		924


//--------------------- SYMBOLS --------------------------

	.type		.nv.reservedSmem.offset0,@object
	.size		.nv.reservedSmem.offset0,0x4
